//
// Generated by NVIDIA NVVM Compiler
//
// Compiler Build ID: CL-36424714
// Cuda compilation tools, release 13.0, V13.0.88
// Based on NVVM 20.0.0
//

.version 9.0
.target sm_100
.address_size 64

	// .globl	_Z15cudaFeedForwardPdS_S_S_iii

.visible .entry _Z15cudaFeedForwardPdS_S_S_iii(
	.param .u64 .ptr .align 1 _Z15cudaFeedForwardPdS_S_S_iii_param_0,
	.param .u64 .ptr .align 1 _Z15cudaFeedForwardPdS_S_S_iii_param_1,
	.param .u64 .ptr .align 1 _Z15cudaFeedForwardPdS_S_S_iii_param_2,
	.param .u64 .ptr .align 1 _Z15cudaFeedForwardPdS_S_S_iii_param_3,
	.param .u32 _Z15cudaFeedForwardPdS_S_S_iii_param_4,
	.param .u32 _Z15cudaFeedForwardPdS_S_S_iii_param_5,
	.param .u32 _Z15cudaFeedForwardPdS_S_S_iii_param_6
)
{
	.reg .pred 	%p<13>;
	.reg .b32 	%r<41>;
	.reg .b64 	%rd<57>;
	.reg .b64 	%fd<71>;

	ld.param.u64 	%rd8, [_Z15cudaFeedForwardPdS_S_S_iii_param_0];
	ld.param.u64 	%rd9, [_Z15cudaFeedForwardPdS_S_S_iii_param_1];
	ld.param.u64 	%rd6, [_Z15cudaFeedForwardPdS_S_S_iii_param_2];
	ld.param.u64 	%rd7, [_Z15cudaFeedForwardPdS_S_S_iii_param_3];
	ld.param.u32 	%r20, [_Z15cudaFeedForwardPdS_S_S_iii_param_4];
	ld.param.u32 	%r18, [_Z15cudaFeedForwardPdS_S_S_iii_param_5];
	ld.param.u32 	%r19, [_Z15cudaFeedForwardPdS_S_S_iii_param_6];
	cvta.to.global.u64 	%rd1, %rd9;
	cvta.to.global.u64 	%rd2, %rd8;
	mov.u32 	%r21, %ctaid.x;
	mov.u32 	%r22, %ntid.x;
	mov.u32 	%r23, %tid.x;
	mad.lo.s32 	%r1, %r21, %r22, %r23;
	mov.u32 	%r24, %ctaid.y;
	mov.u32 	%r25, %ntid.y;
	mov.u32 	%r26, %tid.y;
	mad.lo.s32 	%r2, %r24, %r25, %r26;
	setp.ge.s32 	%p1, %r2, %r20;
	setp.ge.s32 	%p2, %r1, %r19;
	or.pred  	%p3, %p1, %p2;
	@%p3 bra 	$L__BB0_14;
	setp.lt.s32 	%p4, %r18, 1;
	mov.f64 	%fd70, 0d0000000000000000;
	@%p4 bra 	$L__BB0_13;
	mul.lo.s32 	%r3, %r18, %r2;
	and.b32  	%r4, %r18, 7;
	setp.lt.u32 	%p5, %r18, 8;
	mov.f64 	%fd70, 0d0000000000000000;
	mov.b32 	%r39, 0;
	@%p5 bra 	$L__BB0_5;
	and.b32  	%r39, %r18, 2147483640;
	neg.s32 	%r37, %r39;
	shl.b32 	%r7, %r19, 3;
	mul.wide.u32 	%rd10, %r3, 8;
	add.s64 	%rd11, %rd10, %rd2;
	add.s64 	%rd56, %rd11, 32;
	mov.f64 	%fd70, 0d0000000000000000;
	mul.wide.s32 	%rd14, %r19, 8;
	mov.u32 	%r36, %r1;
$L__BB0_4:
	.pragma "nounroll";
	ld.global.f64 	%fd17, [%rd56+-32];
	mul.wide.s32 	%rd12, %r36, 8;
	add.s64 	%rd13, %rd1, %rd12;
	ld.global.f64 	%fd18, [%rd13];
	fma.rn.f64 	%fd19, %fd17, %fd18, %fd70;
	ld.global.f64 	%fd20, [%rd56+-24];
	add.s64 	%rd15, %rd13, %rd14;
	ld.global.f64 	%fd21, [%rd15];
	fma.rn.f64 	%fd22, %fd20, %fd21, %fd19;
	ld.global.f64 	%fd23, [%rd56+-16];
	add.s64 	%rd16, %rd15, %rd14;
	ld.global.f64 	%fd24, [%rd16];
	fma.rn.f64 	%fd25, %fd23, %fd24, %fd22;
	ld.global.f64 	%fd26, [%rd56+-8];
	add.s64 	%rd17, %rd16, %rd14;
	ld.global.f64 	%fd27, [%rd17];
	fma.rn.f64 	%fd28, %fd26, %fd27, %fd25;
	ld.global.f64 	%fd29, [%rd56];
	add.s64 	%rd18, %rd17, %rd14;
	ld.global.f64 	%fd30, [%rd18];
	fma.rn.f64 	%fd31, %fd29, %fd30, %fd28;
	ld.global.f64 	%fd32, [%rd56+8];
	add.s64 	%rd19, %rd18, %rd14;
	ld.global.f64 	%fd33, [%rd19];
	fma.rn.f64 	%fd34, %fd32, %fd33, %fd31;
	ld.global.f64 	%fd35, [%rd56+16];
	add.s64 	%rd20, %rd19, %rd14;
	ld.global.f64 	%fd36, [%rd20];
	fma.rn.f64 	%fd37, %fd35, %fd36, %fd34;
	ld.global.f64 	%fd38, [%rd56+24];
	add.s64 	%rd21, %rd20, %rd14;
	ld.global.f64 	%fd39, [%rd21];
	fma.rn.f64 	%fd70, %fd38, %fd39, %fd37;
	add.s32 	%r37, %r37, 8;
	add.s32 	%r36, %r36, %r7;
	add.s64 	%rd56, %rd56, 64;
	setp.ne.s32 	%p6, %r37, 0;
	@%p6 bra 	$L__BB0_4;
$L__BB0_5:
	setp.eq.s32 	%p7, %r4, 0;
	@%p7 bra 	$L__BB0_13;
	and.b32  	%r13, %r18, 3;
	setp.lt.u32 	%p8, %r4, 4;
	@%p8 bra 	$L__BB0_8;
	add.s32 	%r28, %r39, %r3;
	mul.wide.u32 	%rd22, %r28, 8;
	add.s64 	%rd23, %rd2, %rd22;
	ld.global.f64 	%fd41, [%rd23];
	mad.lo.s32 	%r29, %r39, %r19, %r1;
	mul.wide.s32 	%rd24, %r29, 8;
	add.s64 	%rd25, %rd1, %rd24;
	ld.global.f64 	%fd42, [%rd25];
	fma.rn.f64 	%fd43, %fd41, %fd42, %fd70;
	cvt.u64.u32 	%rd26, %r3;
	cvt.u64.u32 	%rd27, %r39;
	add.s64 	%rd28, %rd27, %rd26;
	shl.b64 	%rd29, %rd28, 3;
	add.s64 	%rd30, %rd2, %rd29;
	ld.global.f64 	%fd44, [%rd30+8];
	mul.wide.s32 	%rd31, %r19, 8;
	add.s64 	%rd32, %rd25, %rd31;
	ld.global.f64 	%fd45, [%rd32];
	fma.rn.f64 	%fd46, %fd44, %fd45, %fd43;
	ld.global.f64 	%fd47, [%rd30+16];
	add.s64 	%rd33, %rd32, %rd31;
	ld.global.f64 	%fd48, [%rd33];
	fma.rn.f64 	%fd49, %fd47, %fd48, %fd46;
	ld.global.f64 	%fd50, [%rd30+24];
	add.s64 	%rd34, %rd33, %rd31;
	ld.global.f64 	%fd51, [%rd34];
	fma.rn.f64 	%fd70, %fd50, %fd51, %fd49;
	add.s32 	%r39, %r39, 4;
$L__BB0_8:
	setp.eq.s32 	%p9, %r13, 0;
	@%p9 bra 	$L__BB0_13;
	setp.eq.s32 	%p10, %r13, 1;
	@%p10 bra 	$L__BB0_11;
	add.s32 	%r30, %r39, %r3;
	mul.wide.u32 	%rd35, %r30, 8;
	add.s64 	%rd36, %rd2, %rd35;
	ld.global.f64 	%fd53, [%rd36];
	mad.lo.s32 	%r31, %r39, %r19, %r1;
	mul.wide.s32 	%rd37, %r31, 8;
	add.s64 	%rd38, %rd1, %rd37;
	ld.global.f64 	%fd54, [%rd38];
	fma.rn.f64 	%fd55, %fd53, %fd54, %fd70;
	cvt.u64.u32 	%rd39, %r3;
	cvt.u64.u32 	%rd40, %r39;
	add.s64 	%rd41, %rd40, %rd39;
	shl.b64 	%rd42, %rd41, 3;
	add.s64 	%rd43, %rd2, %rd42;
	ld.global.f64 	%fd56, [%rd43+8];
	mul.wide.s32 	%rd44, %r19, 8;
	add.s64 	%rd45, %rd38, %rd44;
	ld.global.f64 	%fd57, [%rd45];
	fma.rn.f64 	%fd70, %fd56, %fd57, %fd55;
	add.s32 	%r39, %r39, 2;
$L__BB0_11:
	and.b32  	%r32, %r18, 1;
	setp.eq.b32 	%p11, %r32, 1;
	not.pred 	%p12, %p11;
	@%p12 bra 	$L__BB0_13;
	add.s32 	%r33, %r39, %r3;
	mul.wide.u32 	%rd46, %r33, 8;
	add.s64 	%rd47, %rd2, %rd46;
	ld.global.f64 	%fd58, [%rd47];
	mad.lo.s32 	%r34, %r39, %r19, %r1;
	mul.wide.s32 	%rd48, %r34, 8;
	add.s64 	%rd49, %rd1, %rd48;
	ld.global.f64 	%fd59, [%rd49];
	fma.rn.f64 	%fd70, %fd58, %fd59, %fd70;
$L__BB0_13:
	cvta.to.global.u64 	%rd50, %rd6;
	mul.wide.s32 	%rd51, %r1, 8;
	add.s64 	%rd52, %rd50, %rd51;
	ld.global.f64 	%fd60, [%rd52];
	add.f64 	%fd61, %fd70, %fd60;
	max.f64 	%fd62, %fd61, 0d0000000000000000;
	mad.lo.s32 	%r35, %r19, %r2, %r1;
	cvta.to.global.u64 	%rd53, %rd7;
	mul.wide.s32 	%rd54, %r35, 8;
	add.s64 	%rd55, %rd53, %rd54;
	st.global.f64 	[%rd55], %fd62;
$L__BB0_14:
	ret;

}


// ===== COMPILED SASS (sm_100) =====

	.target	sm_100

	.elftype	@"ET_EXEC"


//--------------------- .note.nv.tkinfo           --------------------------
	.section	.note.nv.tkinfo,"",@"SHT_NOTE"
	.sectionflags	@"SHF_NOTE_NV_TKINFO"
	.tkinfo
        /*0018*/ 	.word	0x00000002
        /*0030*/ 	.string	""
        /*0030*/ 	.string	"ptxas"
        /*0030*/ 	.string	"Cuda compilation tools, release 13.0, V13.0.88"
        /*0030*/ 	.string	"Build cuda_13.0.r13.0/compiler.36424714_0"
        /*0030*/ 	.string	"-arch sm_100 -m 64 "



//--------------------- .note.nv.cuinfo           --------------------------
	.section	.note.nv.cuinfo,"",@"SHT_NOTE"
	.sectionflags	@"SHF_NOTE_NV_CUINFO"
        /*0018*/ 	.short	0x0002
        /*001a*/ 	.short	0x0064
        /*001c*/ 	.short	0x0082
	.zero		2


//--------------------- .nv.info                  --------------------------
	.section	.nv.info,"",@"SHT_CUDA_INFO"
	.align	4


	//----- nvinfo : EIATTR_REGCOUNT
	.align		4
        /*0000*/ 	.byte	0x04, 0x2f
        /*0002*/ 	.short	(.L_1 - .L_0)
	.align		4
.L_0:
        /*0004*/ 	.word	index@(_Z15cudaFeedForwardPdS_S_S_iii)
        /*0008*/ 	.word	0x00000020


	//----- nvinfo : EIATTR_FRAME_SIZE
	.align		4
.L_1:
        /*000c*/ 	.byte	0x04, 0x11
        /*000e*/ 	.short	(.L_3 - .L_2)
	.align		4
.L_2:
        /*0010*/ 	.word	index@(_Z15cudaFeedForwardPdS_S_S_iii)
        /*0014*/ 	.word	0x00000000


	//----- nvinfo : EIATTR_MIN_STACK_SIZE
	.align		4
.L_3:
        /*0018*/ 	.byte	0x04, 0x12
        /*001a*/ 	.short	(.L_5 - .L_4)
	.align		4
.L_4:
        /*001c*/ 	.word	index@(_Z15cudaFeedForwardPdS_S_S_iii)
        /*0020*/ 	.word	0x00000000
.L_5:


//--------------------- .nv.compat                --------------------------
	.section	.nv.compat,"",@"SHT_CUDA_COMPAT_INFO"
	.align	4
        /*0000*/ 	.byte	0x02, 0x09, 0x00, 0x00, 0x02, 0x02, 0x01, 0x00, 0x02, 0x05, 0x05, 0x00, 0x03, 0x07, 0x01, 0x01
        /*0010*/ 	.byte	0x02, 0x03, 0x00, 0x00, 0x02, 0x06, 0x01, 0x00, 0x04, 0x0b, 0x08, 0x00, 0x01, 0x00, 0x00, 0x00
        /*0020*/ 	.byte	0x00, 0x00, 0x00, 0x00


//--------------------- .nv.info._Z15cudaFeedForwardPdS_S_S_iii --------------------------
	.section	.nv.info._Z15cudaFeedForwardPdS_S_S_iii,"",@"SHT_CUDA_INFO"
	.sectionflags	@""
	.align	4


	//----- nvinfo : EIATTR_CUDA_API_VERSION
	.align		4
        /*0000*/ 	.byte	0x04, 0x37
        /*0002*/ 	.short	(.L_7 - .L_6)
.L_6:
        /*0004*/ 	.word	0x00000082


	//----- nvinfo : EIATTR_KPARAM_INFO
	.align		4
.L_7:
        /*0008*/ 	.byte	0x04, 0x17
        /*000a*/ 	.short	(.L_9 - .L_8)
.L_8:
        /*000c*/ 	.word	0x00000000
        /*0010*/ 	.short	0x0006
        /*0012*/ 	.short	0x0028
        /*0014*/ 	.byte	0x00, 0xf0, 0x11, 0x00


	//----- nvinfo : EIATTR_KPARAM_INFO
	.align		4
.L_9:
        /*0018*/ 	.byte	0x04, 0x17
        /*001a*/ 	.short	(.L_11 - .L_10)
.L_10:
        /*001c*/ 	.word	0x00000000
        /*0020*/ 	.short	0x0005
        /*0022*/ 	.short	0x0024
        /*0024*/ 	.byte	0x00, 0xf0, 0x11, 0x00


	//----- nvinfo : EIATTR_KPARAM_INFO
	.align		4
.L_11:
        /*0028*/ 	.byte	0x04, 0x17
        /*002a*/ 	.short	(.L_13 - .L_12)
.L_12:
        /*002c*/ 	.word	0x00000000
        /*0030*/ 	.short	0x0004
        /*0032*/ 	.short	0x0020
        /*0034*/ 	.byte	0x00, 0xf0, 0x11, 0x00


	//----- nvinfo : EIATTR_KPARAM_INFO
	.align		4
.L_13:
        /*0038*/ 	.byte	0x04, 0x17
        /*003a*/ 	.short	(.L_15 - .L_14)
.L_14:
        /*003c*/ 	.word	0x00000000
        /*0040*/ 	.short	0x0003
        /*0042*/ 	.short	0x0018
        /*0044*/ 	.byte	0x00, 0xf5, 0x21, 0x00


	//----- nvinfo : EIATTR_KPARAM_INFO
	.align		4
.L_15:
        /*0048*/ 	.byte	0x04, 0x17
        /*004a*/ 	.short	(.L_17 - .L_16)
.L_16:
        /*004c*/ 	.word	0x00000000
        /*0050*/ 	.short	0x0002
        /*0052*/ 	.short	0x0010
        /*0054*/ 	.byte	0x00, 0xf5, 0x21, 0x00


	//----- nvinfo : EIATTR_KPARAM_INFO
	.align		4
.L_17:
        /*0058*/ 	.byte	0x04, 0x17
        /*005a*/ 	.short	(.L_19 - .L_18)
.L_18:
        /*005c*/ 	.word	0x00000000
        /*0060*/ 	.short	0x0001
        /*0062*/ 	.short	0x0008
        /*0064*/ 	.byte	0x00, 0xf5, 0x21, 0x00


	//----- nvinfo : EIATTR_KPARAM_INFO
	.align		4
.L_19:
        /*0068*/ 	.byte	0x04, 0x17
        /*006a*/ 	.short	(.L_21 - .L_20)
.L_20:
        /*006c*/ 	.word	0x00000000
        /*0070*/ 	.short	0x0000
        /*0072*/ 	.short	0x0000
        /*0074*/ 	.byte	0x00, 0xf5, 0x21, 0x00


	//----- nvinfo : EIATTR_SPARSE_MMA_MASK
	.align		4
.L_21:
        /*0078*/ 	.byte	0x03, 0x50
        /*007a*/ 	.short	0x0000


	//----- nvinfo : EIATTR_MAXREG_COUNT
	.align		4
        /*007c*/ 	.byte	0x03, 0x1b
        /*007e*/ 	.short	0x00ff


	//----- nvinfo : EIATTR_MERCURY_ISA_VERSION
	.align		4
        /*0080*/ 	.byte	0x03, 0x5f
        /*0082*/ 	.short	0x0101


	//----- nvinfo : EIATTR_VRC_CTA_INIT_COUNT
	.align		4
        /*0084*/ 	.byte	0x02, 0x4a
	.zero		1
	.zero		1


	//----- nvinfo : EIATTR_EXIT_INSTR_OFFSETS
	.align		4
        /*0088*/ 	.byte	0x04, 0x1c
        /*008a*/ 	.short	(.L_23 - .L_22)


	//   ....[0]....
.L_22:
        /*008c*/ 	.word	0x000000d0


	//   ....[1]....
        /*0090*/ 	.word	0x000009b0


	//----- nvinfo : EIATTR_CBANK_PARAM_SIZE
	.align		4
.L_23:
        /*0094*/ 	.byte	0x03, 0x19
        /*0096*/ 	.short	0x002c


	//----- nvinfo : EIATTR_PARAM_CBANK
	.align		4
        /*0098*/ 	.byte	0x04, 0x0a
        /*009a*/ 	.short	(.L_25 - .L_24)
	.align		4
.L_24:
        /*009c*/ 	.word	index@(.nv.constant0._Z15cudaFeedForwardPdS_S_S_iii)
        /*00a0*/ 	.short	0x0380
        /*00a2*/ 	.short	0x002c


	//----- nvinfo : EIATTR_SW_WAR
	.align		4
.L_25:
        /*00a4*/ 	.byte	0x04, 0x36
        /*00a6*/ 	.short	(.L_27 - .L_26)
.L_26:
        /*00a8*/ 	.word	0x00000008
.L_27:


//--------------------- .nv.callgraph             --------------------------
	.section	.nv.callgraph,"",@"SHT_CUDA_CALLGRAPH"
	.align	4
	.sectionentsize	8
	.align		4
        /*0000*/ 	.word	0x00000000
	.align		4
        /*0004*/ 	.word	0xffffffff
	.align		4
        /*0008*/ 	.word	0x00000000
	.align		4
        /*000c*/ 	.word	0xfffffffe
	.align		4
        /*0010*/ 	.word	0x00000000
	.align		4
        /*0014*/ 	.word	0xfffffffd
	.align		4
        /*0018*/ 	.word	0x00000000
	.align		4
        /*001c*/ 	.word	0xfffffffc


//--------------------- .text._Z15cudaFeedForwardPdS_S_S_iii --------------------------
	.section	.text._Z15cudaFeedForwardPdS_S_S_iii,"ax",@progbits
	.align	128
        .global         _Z15cudaFeedForwardPdS_S_S_iii
        .type           _Z15cudaFeedForwardPdS_S_S_iii,@function
        .size           _Z15cudaFeedForwardPdS_S_S_iii,(.L_x_5 - _Z15cudaFeedForwardPdS_S_S_iii)
        .other          _Z15cudaFeedForwardPdS_S_S_iii,@"STO_CUDA_ENTRY STV_DEFAULT"
_Z15cudaFeedForwardPdS_S_S_iii:
.text._Z15cudaFeedForwardPdS_S_S_iii:
[----:B------:R-:W-:Y:S01]  /*0000*/  LDC R1, c[0x0][0x37c] ;  /* 0x0000df00ff017b82 */ /* 0x000fe20000000800 */
[----:B------:R-:W0:Y:S07]  /*0010*/  S2R R2, SR_TID.X ;  /* 0x0000000000027919 */ /* 0x000e2e0000002100 */
[----:B------:R-:W0:Y:S01]  /*0020*/  S2UR UR4, SR_CTAID.X ;  /* 0x00000000000479c3 */ /* 0x000e220000002500 */
[----:B------:R-:W1:Y:S01]  /*0030*/  LDCU UR6, c[0x0][0x3a0] ;  /* 0x00007400ff0677ac */ /* 0x000e620008000800 */
[----:B------:R-:W2:Y:S06]  /*0040*/  S2R R5, SR_TID.Y ;  /* 0x0000000000057919 */ /* 0x000eac0000002200 */
[----:B------:R-:W0:Y:S08]  /*0050*/  LDC R3, c[0x0][0x360] ;  /* 0x0000d800ff037b82 */ /* 0x000e300000000800 */
[----:B------:R-:W2:Y:S08]  /*0060*/  S2UR UR5, SR_CTAID.Y ;  /* 0x00000000000579c3 */ /* 0x000eb00000002600 */
[----:B------:R-:W2:Y:S08]  /*0070*/  LDC R4, c[0x0][0x364] ;  /* 0x0000d900ff047b82 */ /* 0x000eb00000000800 */
[----:B------:R-:W3:Y:S01]  /*0080*/  LDC R0, c[0x0][0x3a8] ;  /* 0x0000ea00ff007b82 */ /* 0x000ee20000000800 */
[----:B0-----:R-:W-:-:S02]  /*0090*/  IMAD R3, R3, UR4, R2 ;  /* 0x0000000403037c24 */ /* 0x001fc4000f8e0202 */
[----:B--2---:R-:W-:-:S03]  /*00a0*/  IMAD R2, R4, UR5, R5 ;  /* 0x0000000504027c24 */ /* 0x004fc6000f8e0205 */
[----:B---3--:R-:W-:-:S04]  /*00b0*/  ISETP.GE.AND P0, PT, R3, R0, PT ;  /* 0x000000000300720c */ /* 0x008fc80003f06270 */
[----:B-1----:R-:W-:-:S13]  /*00c0*/  ISETP.GE.OR P0, PT, R2, UR6, P0 ;  /* 0x0000000602007c0c */ /* 0x002fda0008706670 */
[----:B------:R-:W-:Y:S05]  /*00d0*/  @P0 EXIT ;  /* 0x000000000000094d */ /* 0x000fea0003800000 */
[----:B------:R-:W0:Y:S01]  /*00e0*/  LDC R5, c[0x0][0x3a4] ;  /* 0x0000e900ff057b82 */ /* 0x000e220000000800 */
[----:B------:R-:W1:Y:S01]  /*00f0*/  LDCU.64 UR4, c[0x0][0x358] ;  /* 0x00006b00ff0477ac */ /* 0x000e620008000a00 */
[----:B------:R-:W-:Y:S02]  /*0100*/  CS2R R18, SRZ ;  /* 0x0000000000127805 */ /* 0x000fe4000001ff00 */
[----:B0-----:R-:W-:-:S13]  /*0110*/  ISETP.GE.AND P0, PT, R5, 0x1, PT ;  /* 0x000000010500780c */ /* 0x001fda0003f06270 */
[----:B-1----:R-:W-:Y:S05]  /*0120*/  @!P0 BRA `(.L_x_0) ;  /* 0x0000000400e08947 */ /* 0x002fea0003800000 */
[C---:B------:R-:W-:Y:S01]  /*0130*/  ISETP.GE.U32.AND P1, PT, R5.reuse, 0x8, PT ;  /* 0x000000080500780c */ /* 0x040fe20003f26070 */
[----:B------:R-:W-:Y:S01]  /*0140*/  IMAD R6, R2, R5, RZ ;  /* 0x0000000502067224 */ /* 0x000fe200078e02ff */
[----:B------:R-:W-:Y:S01]  /*0150*/  LOP3.LUT R4, R5, 0x7, RZ, 0xc0, !PT ;  /* 0x0000000705047812 */ /* 0x000fe200078ec0ff */
[----:B------:R-:W-:Y:S01]  /*0160*/  IMAD.MOV.U32 R7, RZ, RZ, RZ ;  /* 0x000000ffff077224 */ /* 0x000fe200078e00ff */
[----:B------:R-:W-:Y:S02]  /*0170*/  CS2R R18, SRZ ;  /* 0x0000000000127805 */ /* 0x000fe4000001ff00 */
[----:B------:R-:W-:-:S07]  /*0180*/  ISETP.NE.AND P0, PT, R4, RZ, PT ;  /* 0x000000ff0400720c */ /* 0x000fce0003f05270 */
[----:B------:R-:W-:Y:S06]  /*0190*/  @!P1 BRA `(.L_x_1) ;  /* 0x0000000000c49947 */ /* 0x000fec0003800000 */
[----:B------:R-:W0:Y:S01]  /*01a0*/  LDC.64 R8, c[0x0][0x380] ;  /* 0x0000e000ff087b82 */ /* 0x000e220000000a00 */
[----:B------:R-:W-:Y:S01]  /*01b0*/  LOP3.LUT R7, R5, 0x7ffffff8, RZ, 0xc0, !PT ;  /* 0x7ffffff805077812 */ /* 0x000fe200078ec0ff */
[----:B------:R-:W-:Y:S01]  /*01c0*/  IMAD.MOV.U32 R27, RZ, RZ, R3 ;  /* 0x000000ffff1b7224 */ /* 0x000fe200078e0003 */
[----:B------:R-:W-:-:S03]  /*01d0*/  CS2R R18, SRZ ;  /* 0x0000000000127805 */ /* 0x000fc6000001ff00 */
[----:B------:R-:W-:Y:S02]  /*01e0*/  IMAD.MOV R26, RZ, RZ, -R7 ;  /* 0x000000ffff1a7224 */ /* 0x000fe400078e0a07 */
[----:B0-----:R-:W-:-:S03]  /*01f0*/  IMAD.WIDE.U32 R8, R6, 0x8, R8 ;  /* 0x0000000806087825 */ /* 0x001fc600078e0008 */
[----:B------:R-:W-:-:S04]  /*0200*/  IADD3 R10, P1, PT, R8, 0x20, RZ ;  /* 0x00000020080a7810 */ /* 0x000fc80007f3e0ff */
[----:B------:R-:W-:-:S09]  /*0210*/  IADD3.X R11, PT, PT, RZ, R9, RZ, P1, !PT ;  /* 0x00000009ff0b7210 */ /* 0x000fd20000ffe4ff */
.L_x_2:
[----:B------:R-:W0:Y:S01]  /*0220*/  LDC.64 R22, c[0x0][0x388] ;  /* 0x0000e200ff167b82 */ /* 0x000e220000000a00 */
[----:B------:R-:W-:Y:S01]  /*0230*/  MOV R8, R10 ;  /* 0x0000000a00087202 */ /* 0x000fe20000000f00 */
[----:B------:R-:W-:-:S05]  /*0240*/  IMAD.MOV.U32 R9, RZ, RZ, R11 ;  /* 0x000000ffff097224 */ /* 0x000fca00078e000b */
[----:B------:R-:W2:Y:S04]  /*0250*/  LDG.E.64 R14, desc[UR4][R8.64+-0x20] ;  /* 0xffffe004080e7981 */ /* 0x000ea8000c1e1b00 */
[----:B------:R-:W3:Y:S01]  /*0260*/  LDG.E.64 R10, desc[UR4][R8.64+-0x18] ;  /* 0xffffe804080a7981 */ /* 0x000ee2000c1e1b00 */
[----:B0-----:R-:W-:-:S05]  /*0270*/  IMAD.WIDE R22, R27, 0x8, R22 ;  /* 0x000000081b167825 */ /* 0x001fca00078e0216 */
[----:B------:R-:W2:Y:S01]  /*0280*/  LDG.E.64 R12, desc[UR4][R22.64] ;  /* 0x00000004160c7981 */ /* 0x000ea2000c1e1b00 */
[----:B------:R-:W-:-:S05]  /*0290*/  IMAD.WIDE R28, R0, 0x8, R22 ;  /* 0x00000008001c7825 */ /* 0x000fca00078e0216 */
[----:B------:R-:W3:Y:S01]  /*02a0*/  LDG.E.64 R16, desc[UR4][R28.64] ;  /* 0x000000041c107981 */ /* 0x000ee2000c1e1b00 */
[C---:B------:R-:W-:Y:S01]  /*02b0*/  IMAD.WIDE R24, R0.reuse, 0x8, R28 ;  /* 0x0000000800187825 */ /* 0x040fe200078e021c */
[----:B--2---:R-:W-:Y:S02]  /*02c0*/  DFMA R18, R14, R12, R18 ;  /* 0x0000000c0e12722b */ /* 0x004fe40000000012 */
[----:B------:R-:W2:Y:S04]  /*02d0*/  LDG.E.64 R14, desc[UR4][R8.64+-0x10] ;  /* 0xfffff004080e7981 */ /* 0x000ea8000c1e1b00 */
[----:B------:R-:W2:Y:S01]  /*02e0*/  LDG.E.64 R12, desc[UR4][R24.64] ;  /* 0x00000004180c7981 */ /* 0x000ea2000c1e1b00 */
[----:B------:R-:W-:Y:S01]  /*02f0*/  IMAD.WIDE R20, R0, 0x8, R24 ;  /* 0x0000000800147825 */ /* 0x000fe200078e0218 */
[----:B---3--:R-:W-:-:S02]  /*0300*/  DFMA R16, R10, R16, R18 ;  /* 0x000000100a10722b */ /* 0x008fc40000000012 */
[----:B------:R-:W3:Y:S04]  /*0310*/  LDG.E.64 R10, desc[UR4][R8.64+-0x8] ;  /* 0xfffff804080a7981 */ /* 0x000ee8000c1e1b00 */
        /* <DEDUP_REMOVED lines=9> */
[----:B------:R-:W-:-:S03]  /*03b0*/  IMAD.WIDE R24, R0, 0x8, R28 ;  /* 0x0000000800187825 */ /* 0x000fc600078e021c */
[----:B------:R-:W4:Y:S01]  /*03c0*/  LDG.E.64 R22, desc[UR4][R8.64+0x18] ;  /* 0x0000180408167981 */ /* 0x000f22000c1e1b00 */
[----:B------:R-:W-:-:S06]  /*03d0*/  IMAD.WIDE R20, R0, 0x8, R24 ;  /* 0x0000000800147825 */ /* 0x000fcc00078e0218 */
[----:B------:R-:W4:Y:S01]  /*03e0*/  LDG.E.64 R20, desc[UR4][R20.64] ;  /* 0x0000000414147981 */ /* 0x000f22000c1e1b00 */
[----:B--2---:R-:W-:-:S03]  /*03f0*/  DFMA R14, R16, R14, R18 ;  /* 0x0000000e100e722b */ /* 0x004fc60000000012 */
[----:B------:R-:W2:Y:S04]  /*0400*/  LDG.E.64 R16, desc[UR4][R8.64+0x10] ;  /* 0x0000100408107981 */ /* 0x000ea8000c1e1b00 */
[----:B------:R-:W2:Y:S01]  /*0410*/  LDG.E.64 R18, desc[UR4][R24.64] ;  /* 0x0000000418127981 */ /* 0x000ea2000c1e1b00 */
[----:B------:R-:W-:Y:S01]  /*0420*/  IADD3 R26, PT, PT, R26, 0x8, RZ ;  /* 0x000000081a1a7810 */ /* 0x000fe20007ffe0ff */
[----:B---3--:R-:W-:-:S03]  /*0430*/  DFMA R10, R10, R12, R14 ;  /* 0x0000000c0a0a722b */ /* 0x008fc6000000000e */
[----:B------:R-:W-:Y:S02]  /*0440*/  ISETP.NE.AND P1, PT, R26, RZ, PT ;  /* 0x000000ff1a00720c */ /* 0x000fe40003f25270 */
[----:B------:R-:W-:-:S03]  /*0450*/  LEA R27, R0, R27, 0x3 ;  /* 0x0000001b001b7211 */ /* 0x000fc600078e18ff */
[----:B--2---:R-:W-:Y:S01]  /*0460*/  DFMA R18, R16, R18, R10 ;  /* 0x000000121012722b */ /* 0x004fe2000000000a */
[----:B------:R-:W-:-:S07]  /*0470*/  IADD3 R10, P2, PT, R8, 0x40, RZ ;  /* 0x00000040080a7810 */ /* 0x000fce0007f5e0ff */
[----:B----4-:R-:W-:Y:S01]  /*0480*/  DFMA R18, R22, R20, R18 ;  /* 0x000000141612722b */ /* 0x010fe20000000012 */
[----:B------:R-:W-:Y:S01]  /*0490*/  IMAD.X R11, RZ, RZ, R9, P2 ;  /* 0x000000ffff0b7224 */ /* 0x000fe200010e0609 */
[----:B------:R-:W-:Y:S09]  /*04a0*/  @P1 BRA `(.L_x_2) ;  /* 0xfffffffc005c1947 */ /* 0x000ff2000383ffff */
.L_x_1:
[----:B------:R-:W-:Y:S05]  /*04b0*/  @!P0 BRA `(.L_x_0) ;  /* 0x0000000000fc8947 */ /* 0x000fea0003800000 */
[----:B------:R-:W-:Y:S02]  /*04c0*/  ISETP.GE.U32.AND P1, PT, R4, 0x4, PT ;  /* 0x000000040400780c */ /* 0x000fe40003f26070 */
[----:B------:R-:W-:-:S04]  /*04d0*/  LOP3.LUT R26, R5, 0x3, RZ, 0xc0, !PT ;  /* 0x00000003051a7812 */ /* 0x000fc800078ec0ff */
[----:B------:R-:W-:-:S07]  /*04e0*/  ISETP.NE.AND P0, PT, R26, RZ, PT ;  /* 0x000000ff1a00720c */ /* 0x000fce0003f05270 */
[----:B------:R-:W-:Y:S06]  /*04f0*/  @!P1 BRA `(.L_x_3) ;  /* 0x00000000006c9947 */ /* 0x000fec0003800000 */
[----:B------:R-:W0:Y:S01]  /*0500*/  LDC.64 R24, c[0x0][0x380] ;  /* 0x0000e000ff187b82 */ /* 0x000e220000000a00 */
[----:B------:R-:W1:Y:S01]  /*0510*/  LDCU.64 UR6, c[0x0][0x380] ;  /* 0x00007000ff0677ac */ /* 0x000e620008000a00 */
[C---:B------:R-:W-:Y:S01]  /*0520*/  IMAD.IADD R9, R6.reuse, 0x1, R7 ;  /* 0x0000000106097824 */ /* 0x040fe200078e0207 */
[----:B------:R-:W-:Y:S01]  /*0530*/  IADD3 R4, P1, PT, R6, R7, RZ ;  /* 0x0000000706047210 */ /* 0x000fe20007f3e0ff */
[----:B------:R-:W-:-:S04]  /*0540*/  IMAD R13, R7, R0, R3 ;  /* 0x00000000070d7224 */ /* 0x000fc800078e0203 */
[----:B------:R-:W2:Y:S01]  /*0550*/  LDC.64 R10, c[0x0][0x388] ;  /* 0x0000e200ff0a7b82 */ /* 0x000ea20000000a00 */
[----:B0-----:R-:W-:-:S06]  /*0560*/  IMAD.WIDE.U32 R24, R9, 0x8, R24 ;  /* 0x0000000809187825 */ /* 0x001fcc00078e0018 */
[----:B------:R-:W3:Y:S01]  /*0570*/  LDG.E.64 R24, desc[UR4][R24.64] ;  /* 0x0000000418187981 */ /* 0x000ee2000c1e1b00 */
[----:B--2---:R-:W-:Y:S01]  /*0580*/  IMAD.WIDE R10, R13, 0x8, R10 ;  /* 0x000000080d0a7825 */ /* 0x004fe200078e020a */
[----:B------:R-:W-:Y:S02]  /*0590*/  IADD3.X R13, PT, PT, RZ, RZ, RZ, P1, !PT ;  /* 0x000000ffff0d7210 */ /* 0x000fe40000ffe4ff */
[----:B-1----:R-:W-:Y:S02]  /*05a0*/  LEA R28, P1, R4, UR6, 0x3 ;  /* 0x00000006041c7c11 */ /* 0x002fe4000f8218ff */
[----:B------:R-:W3:Y:S01]  /*05b0*/  LDG.E.64 R8, desc[UR4][R10.64] ;  /* 0x000000040a087981 */ /* 0x000ee2000c1e1b00 */
[----:B------:R-:W-:Y:S01]  /*05c0*/  IMAD.WIDE R14, R0, 0x8, R10 ;  /* 0x00000008000e7825 */ /* 0x000fe200078e020a */
[----:B------:R-:W-:-:S05]  /*05d0*/  LEA.HI.X R29, R4, UR7, R13, 0x3, P1 ;  /* 0x00000007041d7c11 */ /* 0x000fca00088f1c0d */
[----:B------:R-:W2:Y:S01]  /*05e0*/  LDG.E.64 R12, desc[UR4][R28.64+0x8] ;  /* 0x000008041c0c7981 */ /* 0x000ea2000c1e1b00 */
[----:B------:R-:W-:-:S03]  /*05f0*/  IMAD.WIDE R20, R0, 0x8, R14 ;  /* 0x0000000800147825 */ /* 0x000fc600078e020e */
[----:B------:R-:W2:Y:S04]  /*0600*/  LDG.E.64 R10, desc[UR4][R14.64] ;  /* 0x000000040e0a7981 */ /* 0x000ea8000c1e1b00 */
[----:B------:R-:W4:Y:S01]  /*0610*/  LDG.E.64 R16, desc[UR4][R20.64] ;  /* 0x0000000414107981 */ /* 0x000f22000c1e1b00 */
[----:B------:R-:W-:-:S03]  /*0620*/  IMAD.WIDE R22, R0, 0x8, R20 ;  /* 0x0000000800167825 */ /* 0x000fc600078e0214 */
[----:B------:R-:W4:Y:S04]  /*0630*/  LDG.E.64 R14, desc[UR4][R28.64+0x10] ;  /* 0x000010041c0e7981 */ /* 0x000f28000c1e1b00 */
[----:B------:R-:W5:Y:S04]  /*0640*/  LDG.E.64 R20, desc[UR4][R28.64+0x18] ;  /* 0x000018041c147981 */ /* 0x000f68000c1e1b00 */
[----:B------:R-:W5:Y:S01]  /*0650*/  LDG.E.64 R22, desc[UR4][R22.64] ;  /* 0x0000000416167981 */ /* 0x000f62000c1e1b00 */
[----:B------:R-:W-:Y:S01]  /*0660*/  VIADD R7, R7, 0x4 ;  /* 0x0000000407077836 */ /* 0x000fe20000000000 */
[----:B---3--:R-:W-:-:S08]  /*0670*/  DFMA R8, R24, R8, R18 ;  /* 0x000000081808722b */ /* 0x008fd00000000012 */
[----:B--2---:R-:W-:-:S08]  /*0680*/  DFMA R8, R12, R10, R8 ;  /* 0x0000000a0c08722b */ /* 0x004fd00000000008 */
[----:B----4-:R-:W-:-:S08]  /*0690*/  DFMA R8, R14, R16, R8 ;  /* 0x000000100e08722b */ /* 0x010fd00000000008 */
[----:B-----5:R-:W-:-:S11]  /*06a0*/  DFMA R18, R20, R22, R8 ;  /* 0x000000161412722b */ /* 0x020fd60000000008 */
.L_x_3:
[----:B------:R-:W-:Y:S05]  /*06b0*/  @!P0 BRA `(.L_x_0) ;  /* 0x00000000007c8947 */ /* 0x000fea0003800000 */
[----:B------:R-:W-:Y:S01]  /*06c0*/  ISETP.NE.AND P1, PT, R26, 0x1, PT ;  /* 0x000000011a00780c */ /* 0x000fe20003f25270 */
[----:B------:R-:W0:Y:S01]  /*06d0*/  LDC.64 R10, c[0x0][0x380] ;  /* 0x0000e000ff0a7b82 */ /* 0x000e220000000a00 */
[----:B------:R-:W-:-:S04]  /*06e0*/  LOP3.LUT R14, R5, 0x1, RZ, 0xc0, !PT ;  /* 0x00000001050e7812 */ /* 0x000fc800078ec0ff */
[----:B------:R-:W-:-:S03]  /*06f0*/  ISETP.NE.U32.AND P0, PT, R14, 0x1, PT ;  /* 0x000000010e00780c */ /* 0x000fc60003f05070 */
[----:B------:R-:W1:Y:S04]  /*0700*/  LDC.64 R20, c[0x0][0x388] ;  /* 0x0000e200ff147b82 */ /* 0x000e680000000a00 */
[CC--:B------:R-:W-:Y:S01]  /*0710*/  @P1 IADD3 R15, PT, PT, R6.reuse, R7.reuse, RZ ;  /* 0x00000007060f1210 */ /* 0x0c0fe20007ffe0ff */
[C---:B------:R-:W-:Y:S01]  /*0720*/  @P1 IMAD R17, R7.reuse, R0, R3 ;  /* 0x0000000007111224 */ /* 0x040fe200078e0203 */
[----:B------:R-:W-:Y:S01]  /*0730*/  @P1 IADD3 R16, P2, PT, R6, R7, RZ ;  /* 0x0000000706101210 */ /* 0x000fe20007f5e0ff */
[----:B------:R-:W-:Y:S01]  /*0740*/  @P1 VIADD R7, R7, 0x2 ;  /* 0x0000000207071836 */ /* 0x000fe20000000000 */
[----:B------:R-:W2:Y:S08]  /*0750*/  @P1 LDC.64 R8, c[0x0][0x380] ;  /* 0x0000e000ff081b82 */ /* 0x000eb00000000a00 */
[----:B------:R-:W3:Y:S01]  /*0760*/  LDC.64 R12, c[0x0][0x380] ;  /* 0x0000e000ff0c7b82 */ /* 0x000ee20000000a00 */
[----:B0-----:R-:W-:-:S06]  /*0770*/  @P1 IMAD.WIDE.U32 R14, R15, 0x8, R10 ;  /* 0x000000080f0e1825 */ /* 0x001fcc00078e000a */
[----:B------:R-:W4:Y:S01]  /*0780*/  @P1 LDG.E.64 R14, desc[UR4][R14.64] ;  /* 0x000000040e0e1981 */ /* 0x000f22000c1e1b00 */
[----:B------:R-:W0:Y:S01]  /*0790*/  LDC.64 R4, c[0x0][0x388] ;  /* 0x0000e200ff047b82 */ /* 0x000e220000000a00 */
[----:B-1----:R-:W-:Y:S01]  /*07a0*/  @P1 IMAD.WIDE R20, R17, 0x8, R20 ;  /* 0x0000000811141825 */ /* 0x002fe200078e0214 */
[----:B------:R-:W-:-:S04]  /*07b0*/  @P1 IADD3.X R17, PT, PT, RZ, RZ, RZ, P2, !PT ;  /* 0x000000ffff111210 */ /* 0x000fc800017fe4ff */
[----:B------:R-:W4:Y:S01]  /*07c0*/  @P1 LDG.E.64 R10, desc[UR4][R20.64] ;  /* 0x00000004140a1981 */ /* 0x000f22000c1e1b00 */
[----:B--2---:R-:W-:Y:S01]  /*07d0*/  @P1 LEA R8, P2, R16, R8, 0x3 ;  /* 0x0000000810081211 */ /* 0x004fe200078418ff */
[----:B------:R-:W-:-:S03]  /*07e0*/  @P1 IMAD.WIDE R22, R0, 0x8, R20 ;  /* 0x0000000800161825 */ /* 0x000fc600078e0214 */
[----:B------:R-:W-:Y:S01]  /*07f0*/  @P1 LEA.HI.X R9, R16, R9, R17, 0x3, P2 ;  /* 0x0000000910091211 */ /* 0x000fe200010f1c11 */
[----:B------:R-:W-:Y:S02]  /*0800*/  @!P0 IMAD.IADD R17, R6, 0x1, R7 ;  /* 0x0000000106118824 */ /* 0x000fe400078e0207 */
[----:B------:R-:W-:Y:S02]  /*0810*/  @!P0 IMAD R25, R7, R0, R3 ;  /* 0x0000000007198224 */ /* 0x000fe400078e0203 */
[----:B------:R-:W2:Y:S01]  /*0820*/  @P1 LDG.E.64 R6, desc[UR4][R22.64] ;  /* 0x0000000416061981 */ /* 0x000ea2000c1e1b00 */
[----:B---3--:R-:W-:-:S03]  /*0830*/  @!P0 IMAD.WIDE.U32 R12, R17, 0x8, R12 ;  /* 0x00000008110c8825 */ /* 0x008fc600078e000c */
[----:B------:R-:W2:Y:S01]  /*0840*/  @P1 LDG.E.64 R8, desc[UR4][R8.64+0x8] ;  /* 0x0000080408081981 */ /* 0x000ea2000c1e1b00 */
[----:B0-----:R-:W-:-:S03]  /*0850*/  @!P0 IMAD.WIDE R4, R25, 0x8, R4 ;  /* 0x0000000819048825 */ /* 0x001fc600078e0204 */
[----:B------:R-:W3:Y:S04]  /*0860*/  @!P0 LDG.E.64 R12, desc[UR4][R12.64] ;  /* 0x000000040c0c8981 */ /* 0x000ee8000c1e1b00 */
[----:B------:R-:W3:Y:S01]  /*0870*/  @!P0 LDG.E.64 R4, desc[UR4][R4.64] ;  /* 0x0000000404048981 */ /* 0x000ee2000c1e1b00 */
[----:B----4-:R-:W-:-:S08]  /*0880*/  @P1 DFMA R10, R14, R10, R18 ;  /* 0x0000000a0e0a122b */ /* 0x010fd00000000012 */
[----:B--2---:R-:W-:-:S08]  /*0890*/  @P1 DFMA R18, R8, R6, R10 ;  /* 0x000000060812122b */ /* 0x004fd0000000000a */
[----:B---3--:R-:W-:-:S11]  /*08a0*/  @!P0 DFMA R18, R12, R4, R18 ;  /* 0x000000040c12822b */ /* 0x008fd60000000012 */
.L_x_0:
[----:B------:R-:W0:Y:S08]  /*08b0*/  LDC.64 R4, c[0x0][0x390] ;  /* 0x0000e400ff047b82 */ /* 0x000e300000000a00 */
[----:B------:R-:W1:Y:S01]  /*08c0*/  LDC.64 R6, c[0x0][0x398] ;  /* 0x0000e600ff067b82 */ /* 0x000e620000000a00 */
[----:B0-----:R-:W-:-:S06]  /*08d0*/  IMAD.WIDE R4, R3, 0x8, R4 ;  /* 0x0000000803047825 */ /* 0x001fcc00078e0204 */
[----:B------:R-:W2:Y:S01]  /*08e0*/  LDG.E.64 R4, desc[UR4][R4.64] ;  /* 0x0000000404047981 */ /* 0x000ea2000c1e1b00 */
[----:B------:R-:W-:Y:S01]  /*08f0*/  IMAD R3, R2, R0, R3 ;  /* 0x0000000002037224 */ /* 0x000fe200078e0203 */
[----:B------:R-:W-:Y:S02]  /*0900*/  MOV R0, RZ ;  /* 0x000000ff00007202 */ /* 0x000fe40000000f00 */
[----:B------:R-:W-:Y:S01]  /*0910*/  MOV R2, RZ ;  /* 0x000000ff00027202 */ /* 0x000fe20000000f00 */
[----:B--2---:R-:W-:Y:S01]  /*0920*/  DADD R18, R4, R18 ;  /* 0x0000000004127229 */ /* 0x004fe20000000012 */
[----:B-1----:R-:W-:-:S07]  /*0930*/  IMAD.WIDE R4, R3, 0x8, R6 ;  /* 0x0000000803047825 */ /* 0x002fce00078e0206 */
[----:B------:R-:W-:Y:S02]  /*0940*/  DSETP.MAX.AND P0, P1, RZ, R18, PT ;  /* 0x00000012ff00722a */ /* 0x000fe4000390f000 */
[----:B------:R-:W-:-:S04]  /*0950*/  IMAD.MOV.U32 R9, RZ, RZ, R19 ;  /* 0x000000ffff097224 */ /* 0x000fc800078e0013 */
[----:B------:R-:W-:Y:S02]  /*0960*/  SEL R2, R2, R18, P0 ;  /* 0x0000001202027207 */ /* 0x000fe40000000000 */
[----:B------:R-:W-:-:S06]  /*0970*/  FSEL R11, R0, R9, P0 ;  /* 0x00000009000b7208 */ /* 0x000fcc0000000000 */
[----:B------:R-:W-:-:S04]  /*0980*/  @P1 LOP3.LUT R11, R9, 0x80000, RZ, 0xfc, !PT ;  /* 0x00080000090b1812 */ /* 0x000fc800078efcff */
[----:B------:R-:W-:-:S05]  /*0990*/  MOV R3, R11 ;  /* 0x0000000b00037202 */ /* 0x000fca0000000f00 */
[----:B------:R-:W-:Y:S01]  /*09a0*/  STG.E.64 desc[UR4][R4.64], R2 ;  /* 0x0000000204007986 */ /* 0x000fe2000c101b04 */
[----:B------:R-:W-:Y:S05]  /*09b0*/  EXIT ;  /* 0x000000000000794d */ /* 0x000fea0003800000 */
.L_x_4:
[----:B------:R-:W-:-:S00]  /*09c0*/  BRA `(.L_x_4) ;  /* 0xfffffffc00fc7947 */ /* 0x000fc0000383ffff */
[----:B------:R-:W-:-:S00]  /*09d0*/  NOP ;  /* 0x0000000000007918 */ /* 0x000fc00000000000 */
        /* <DEDUP_REMOVED lines=10> */
.L_x_5:


//--------------------- .nv.shared.reserved.0     --------------------------
	.section	.nv.shared.reserved.0,"aw",@nobits
	.weak		__nv_reservedSMEM_offset_0_alias
	.size		__nv_reservedSMEM_offset_0_alias, 0, 64
	.other		__nv_reservedSMEM_offset_0_alias,@"STO_CUDA_RESERVED_SHARED STV_DEFAULT"
__nv_reservedSMEM_offset_0_alias:
	.zero		0
	.zero		64


//--------------------- .nv.constant0._Z15cudaFeedForwardPdS_S_S_iii --------------------------
	.section	.nv.constant0._Z15cudaFeedForwardPdS_S_S_iii,"a",@progbits
	.sectionflags	@""
	.align	4
.nv.constant0._Z15cudaFeedForwardPdS_S_S_iii:
	.zero		940


//--------------------- SYMBOLS --------------------------

	.type		.nv.reservedSmem.offset0,@object
	.size		.nv.reservedSmem.offset0,0x4
